//
// Generated by NVIDIA NVVM Compiler
//
// Compiler Build ID: CL-36424714
// Cuda compilation tools, release 13.0, V13.0.88
// Based on NVVM 20.0.0
//

.version 9.0
.target sm_100
.address_size 64

	// .globl	_Z6kernelP6uchar4is
.const .align 8 .b8 classes_global[3072];

.visible .entry _Z6kernelP6uchar4is(
	.param .u64 .ptr .align 1 _Z6kernelP6uchar4is_param_0,
	.param .u32 _Z6kernelP6uchar4is_param_1,
	.param .u16 _Z6kernelP6uchar4is_param_2
)
{
	.reg .pred 	%p<18>;
	.reg .b16 	%rs<55>;
	.reg .b32 	%r<24>;
	.reg .b64 	%rd<20>;
	.reg .b64 	%fd<218>;

	ld.param.u64 	%rd5, [_Z6kernelP6uchar4is_param_0];
	ld.param.u32 	%r8, [_Z6kernelP6uchar4is_param_1];
	ld.param.u16 	%rs16, [_Z6kernelP6uchar4is_param_2];
	cvta.to.global.u64 	%rd1, %rd5;
	mov.u32 	%r9, %ntid.x;
	mov.u32 	%r10, %ctaid.x;
	mov.u32 	%r11, %tid.x;
	mad.lo.s32 	%r22, %r9, %r10, %r11;
	mov.u32 	%r12, %nctaid.x;
	mul.lo.s32 	%r2, %r9, %r12;
	setp.ge.s32 	%p1, %r22, %r8;
	@%p1 bra 	$L__BB0_13;
	setp.gt.s16 	%p2, %rs16, 0;
	@%p2 bra 	$L__BB0_2;
	bra.uni 	$L__BB0_12;
$L__BB0_2:
	and.b16  	%rs34, %rs16, 3;
	mov.u64 	%rd16, classes_global;
	add.s64 	%rd10, %rd16, 192;
$L__BB0_3:
	ld.param.u64 	%rd18, [_Z6kernelP6uchar4is_param_0];
	setp.lt.u16 	%p4, %rs16, 4;
	cvta.to.global.u64 	%rd8, %rd18;
	mul.wide.s32 	%rd9, %r22, 4;
	add.s64 	%rd2, %rd8, %rd9;
	.pragma "used_bytes_mask 7";
	ld.global.u32 	%r4, [%rd2];
	bfe.u32 	%r13, %r4, 0, 8;
	cvt.u16.u32 	%rs20, %r13;
	and.b16  	%rs21, %rs20, 255;
	cvt.rn.f64.u16 	%fd1, %rs21;
	mov.f64 	%fd216, 0dFFEFFFFFFFFFFFFF;
	mov.b16 	%rs52, 0;
	mov.u16 	%rs48, %rs52;
	@%p4 bra 	$L__BB0_6;
	mov.f64 	%fd216, 0dFFEFFFFFFFFFFFFF;
	mov.b16 	%rs46, 0;
	bfe.u32 	%r14, %r4, 8, 8;
	bfe.u32 	%r15, %r4, 16, 8;
	mov.u64 	%rd19, %rd10;
	mov.u16 	%rs48, %rs46;
$L__BB0_5:
	.pragma "nounroll";
	ld.const.f64 	%fd9, [%rd19+-192];
	sub.f64 	%fd10, %fd1, %fd9;
	ld.const.f64 	%fd11, [%rd19+-184];
	cvt.u16.u32 	%rs23, %r14;
	and.b16  	%rs24, %rs23, 255;
	cvt.rn.f64.u16 	%fd12, %rs24;
	sub.f64 	%fd13, %fd12, %fd11;
	ld.const.f64 	%fd14, [%rd19+-176];
	cvt.u16.u32 	%rs25, %r15;
	and.b16  	%rs26, %rs25, 255;
	cvt.rn.f64.u16 	%fd15, %rs26;
	sub.f64 	%fd16, %fd15, %fd14;
	ld.const.f64 	%fd17, [%rd19+-168];
	fma.rn.f64 	%fd18, %fd10, %fd17, 0d0000000000000000;
	ld.const.f64 	%fd19, [%rd19+-144];
	fma.rn.f64 	%fd20, %fd13, %fd19, %fd18;
	ld.const.f64 	%fd21, [%rd19+-120];
	fma.rn.f64 	%fd22, %fd16, %fd21, %fd20;
	ld.const.f64 	%fd23, [%rd19+-160];
	fma.rn.f64 	%fd24, %fd10, %fd23, 0d0000000000000000;
	ld.const.f64 	%fd25, [%rd19+-136];
	fma.rn.f64 	%fd26, %fd13, %fd25, %fd24;
	ld.const.f64 	%fd27, [%rd19+-112];
	fma.rn.f64 	%fd28, %fd16, %fd27, %fd26;
	ld.const.f64 	%fd29, [%rd19+-152];
	fma.rn.f64 	%fd30, %fd10, %fd29, 0d0000000000000000;
	ld.const.f64 	%fd31, [%rd19+-128];
	fma.rn.f64 	%fd32, %fd13, %fd31, %fd30;
	ld.const.f64 	%fd33, [%rd19+-104];
	fma.rn.f64 	%fd34, %fd16, %fd33, %fd32;
	fma.rn.f64 	%fd35, %fd22, %fd10, 0d0000000000000000;
	fma.rn.f64 	%fd36, %fd28, %fd13, %fd35;
	fma.rn.f64 	%fd37, %fd34, %fd16, %fd36;
	neg.f64 	%fd38, %fd37;
	setp.lt.f64 	%p5, %fd216, %fd38;
	selp.b16 	%rs27, %rs46, %rs48, %p5;
	selp.f64 	%fd39, %fd38, %fd216, %p5;
	ld.const.f64 	%fd40, [%rd19+-96];
	sub.f64 	%fd41, %fd1, %fd40;
	ld.const.f64 	%fd42, [%rd19+-88];
	sub.f64 	%fd43, %fd12, %fd42;
	ld.const.f64 	%fd44, [%rd19+-80];
	sub.f64 	%fd45, %fd15, %fd44;
	ld.const.f64 	%fd46, [%rd19+-72];
	fma.rn.f64 	%fd47, %fd41, %fd46, 0d0000000000000000;
	ld.const.f64 	%fd48, [%rd19+-48];
	fma.rn.f64 	%fd49, %fd43, %fd48, %fd47;
	ld.const.f64 	%fd50, [%rd19+-24];
	fma.rn.f64 	%fd51, %fd45, %fd50, %fd49;
	ld.const.f64 	%fd52, [%rd19+-64];
	fma.rn.f64 	%fd53, %fd41, %fd52, 0d0000000000000000;
	ld.const.f64 	%fd54, [%rd19+-40];
	fma.rn.f64 	%fd55, %fd43, %fd54, %fd53;
	ld.const.f64 	%fd56, [%rd19+-16];
	fma.rn.f64 	%fd57, %fd45, %fd56, %fd55;
	ld.const.f64 	%fd58, [%rd19+-56];
	fma.rn.f64 	%fd59, %fd41, %fd58, 0d0000000000000000;
	ld.const.f64 	%fd60, [%rd19+-32];
	fma.rn.f64 	%fd61, %fd43, %fd60, %fd59;
	ld.const.f64 	%fd62, [%rd19+-8];
	fma.rn.f64 	%fd63, %fd45, %fd62, %fd61;
	fma.rn.f64 	%fd64, %fd51, %fd41, 0d0000000000000000;
	fma.rn.f64 	%fd65, %fd57, %fd43, %fd64;
	fma.rn.f64 	%fd66, %fd63, %fd45, %fd65;
	neg.f64 	%fd67, %fd66;
	setp.lt.f64 	%p6, %fd39, %fd67;
	add.s16 	%rs28, %rs46, 1;
	selp.b16 	%rs29, %rs28, %rs27, %p6;
	selp.f64 	%fd68, %fd67, %fd39, %p6;
	ld.const.f64 	%fd69, [%rd19];
	sub.f64 	%fd70, %fd1, %fd69;
	ld.const.f64 	%fd71, [%rd19+8];
	sub.f64 	%fd72, %fd12, %fd71;
	ld.const.f64 	%fd73, [%rd19+16];
	sub.f64 	%fd74, %fd15, %fd73;
	ld.const.f64 	%fd75, [%rd19+24];
	fma.rn.f64 	%fd76, %fd70, %fd75, 0d0000000000000000;
	ld.const.f64 	%fd77, [%rd19+48];
	fma.rn.f64 	%fd78, %fd72, %fd77, %fd76;
	ld.const.f64 	%fd79, [%rd19+72];
	fma.rn.f64 	%fd80, %fd74, %fd79, %fd78;
	ld.const.f64 	%fd81, [%rd19+32];
	fma.rn.f64 	%fd82, %fd70, %fd81, 0d0000000000000000;
	ld.const.f64 	%fd83, [%rd19+56];
	fma.rn.f64 	%fd84, %fd72, %fd83, %fd82;
	ld.const.f64 	%fd85, [%rd19+80];
	fma.rn.f64 	%fd86, %fd74, %fd85, %fd84;
	ld.const.f64 	%fd87, [%rd19+40];
	fma.rn.f64 	%fd88, %fd70, %fd87, 0d0000000000000000;
	ld.const.f64 	%fd89, [%rd19+64];
	fma.rn.f64 	%fd90, %fd72, %fd89, %fd88;
	ld.const.f64 	%fd91, [%rd19+88];
	fma.rn.f64 	%fd92, %fd74, %fd91, %fd90;
	fma.rn.f64 	%fd93, %fd80, %fd70, 0d0000000000000000;
	fma.rn.f64 	%fd94, %fd86, %fd72, %fd93;
	fma.rn.f64 	%fd95, %fd92, %fd74, %fd94;
	neg.f64 	%fd96, %fd95;
	setp.lt.f64 	%p7, %fd68, %fd96;
	add.s16 	%rs30, %rs46, 2;
	selp.b16 	%rs31, %rs30, %rs29, %p7;
	selp.f64 	%fd97, %fd96, %fd68, %p7;
	ld.const.f64 	%fd98, [%rd19+96];
	sub.f64 	%fd99, %fd1, %fd98;
	ld.const.f64 	%fd100, [%rd19+104];
	sub.f64 	%fd101, %fd12, %fd100;
	ld.const.f64 	%fd102, [%rd19+112];
	sub.f64 	%fd103, %fd15, %fd102;
	ld.const.f64 	%fd104, [%rd19+120];
	fma.rn.f64 	%fd105, %fd99, %fd104, 0d0000000000000000;
	ld.const.f64 	%fd106, [%rd19+144];
	fma.rn.f64 	%fd107, %fd101, %fd106, %fd105;
	ld.const.f64 	%fd108, [%rd19+168];
	fma.rn.f64 	%fd109, %fd103, %fd108, %fd107;
	ld.const.f64 	%fd110, [%rd19+128];
	fma.rn.f64 	%fd111, %fd99, %fd110, 0d0000000000000000;
	ld.const.f64 	%fd112, [%rd19+152];
	fma.rn.f64 	%fd113, %fd101, %fd112, %fd111;
	ld.const.f64 	%fd114, [%rd19+176];
	fma.rn.f64 	%fd115, %fd103, %fd114, %fd113;
	ld.const.f64 	%fd116, [%rd19+136];
	fma.rn.f64 	%fd117, %fd99, %fd116, 0d0000000000000000;
	ld.const.f64 	%fd118, [%rd19+160];
	fma.rn.f64 	%fd119, %fd101, %fd118, %fd117;
	ld.const.f64 	%fd120, [%rd19+184];
	fma.rn.f64 	%fd121, %fd103, %fd120, %fd119;
	fma.rn.f64 	%fd122, %fd109, %fd99, 0d0000000000000000;
	fma.rn.f64 	%fd123, %fd115, %fd101, %fd122;
	fma.rn.f64 	%fd124, %fd121, %fd103, %fd123;
	neg.f64 	%fd125, %fd124;
	setp.lt.f64 	%p8, %fd97, %fd125;
	add.s16 	%rs32, %rs46, 3;
	selp.b16 	%rs48, %rs32, %rs31, %p8;
	selp.f64 	%fd216, %fd125, %fd97, %p8;
	add.s64 	%rd19, %rd19, 384;
	add.s16 	%rs46, %rs46, 4;
	and.b16  	%rs52, %rs16, 32764;
	setp.ne.s16 	%p9, %rs46, %rs52;
	@%p9 bra 	$L__BB0_5;
$L__BB0_6:
	setp.eq.s16 	%p10, %rs34, 0;
	@%p10 bra 	$L__BB0_11;
	setp.eq.s16 	%p11, %rs34, 1;
	@%p11 bra 	$L__BB0_9;
	cvt.u32.u16 	%r16, %rs52;
	mul.wide.u32 	%rd12, %r16, 96;
	add.s64 	%rd14, %rd16, %rd12;
	ld.const.f64 	%fd126, [%rd14];
	sub.f64 	%fd127, %fd1, %fd126;
	ld.const.f64 	%fd128, [%rd14+8];
	bfe.u32 	%r17, %r4, 8, 8;
	cvt.u16.u32 	%rs35, %r17;
	and.b16  	%rs36, %rs35, 255;
	cvt.rn.f64.u16 	%fd129, %rs36;
	sub.f64 	%fd130, %fd129, %fd128;
	ld.const.f64 	%fd131, [%rd14+16];
	bfe.u32 	%r18, %r4, 16, 8;
	cvt.u16.u32 	%rs37, %r18;
	and.b16  	%rs38, %rs37, 255;
	cvt.rn.f64.u16 	%fd132, %rs38;
	sub.f64 	%fd133, %fd132, %fd131;
	ld.const.f64 	%fd134, [%rd14+24];
	fma.rn.f64 	%fd135, %fd127, %fd134, 0d0000000000000000;
	ld.const.f64 	%fd136, [%rd14+48];
	fma.rn.f64 	%fd137, %fd130, %fd136, %fd135;
	ld.const.f64 	%fd138, [%rd14+72];
	fma.rn.f64 	%fd139, %fd133, %fd138, %fd137;
	ld.const.f64 	%fd140, [%rd14+32];
	fma.rn.f64 	%fd141, %fd127, %fd140, 0d0000000000000000;
	ld.const.f64 	%fd142, [%rd14+56];
	fma.rn.f64 	%fd143, %fd130, %fd142, %fd141;
	ld.const.f64 	%fd144, [%rd14+80];
	fma.rn.f64 	%fd145, %fd133, %fd144, %fd143;
	ld.const.f64 	%fd146, [%rd14+40];
	fma.rn.f64 	%fd147, %fd127, %fd146, 0d0000000000000000;
	ld.const.f64 	%fd148, [%rd14+64];
	fma.rn.f64 	%fd149, %fd130, %fd148, %fd147;
	ld.const.f64 	%fd150, [%rd14+88];
	fma.rn.f64 	%fd151, %fd133, %fd150, %fd149;
	fma.rn.f64 	%fd152, %fd139, %fd127, 0d0000000000000000;
	fma.rn.f64 	%fd153, %fd145, %fd130, %fd152;
	fma.rn.f64 	%fd154, %fd151, %fd133, %fd153;
	neg.f64 	%fd155, %fd154;
	setp.lt.f64 	%p12, %fd216, %fd155;
	selp.b16 	%rs39, %rs52, %rs48, %p12;
	selp.f64 	%fd156, %fd155, %fd216, %p12;
	add.s16 	%rs40, %rs52, 1;
	ld.const.f64 	%fd157, [%rd14+96];
	sub.f64 	%fd158, %fd1, %fd157;
	ld.const.f64 	%fd159, [%rd14+104];
	sub.f64 	%fd160, %fd129, %fd159;
	ld.const.f64 	%fd161, [%rd14+112];
	sub.f64 	%fd162, %fd132, %fd161;
	ld.const.f64 	%fd163, [%rd14+120];
	fma.rn.f64 	%fd164, %fd158, %fd163, 0d0000000000000000;
	ld.const.f64 	%fd165, [%rd14+144];
	fma.rn.f64 	%fd166, %fd160, %fd165, %fd164;
	ld.const.f64 	%fd167, [%rd14+168];
	fma.rn.f64 	%fd168, %fd162, %fd167, %fd166;
	ld.const.f64 	%fd169, [%rd14+128];
	fma.rn.f64 	%fd170, %fd158, %fd169, 0d0000000000000000;
	ld.const.f64 	%fd171, [%rd14+152];
	fma.rn.f64 	%fd172, %fd160, %fd171, %fd170;
	ld.const.f64 	%fd173, [%rd14+176];
	fma.rn.f64 	%fd174, %fd162, %fd173, %fd172;
	ld.const.f64 	%fd175, [%rd14+136];
	fma.rn.f64 	%fd176, %fd158, %fd175, 0d0000000000000000;
	ld.const.f64 	%fd177, [%rd14+160];
	fma.rn.f64 	%fd178, %fd160, %fd177, %fd176;
	ld.const.f64 	%fd179, [%rd14+184];
	fma.rn.f64 	%fd180, %fd162, %fd179, %fd178;
	fma.rn.f64 	%fd181, %fd168, %fd158, 0d0000000000000000;
	fma.rn.f64 	%fd182, %fd174, %fd160, %fd181;
	fma.rn.f64 	%fd183, %fd180, %fd162, %fd182;
	neg.f64 	%fd184, %fd183;
	setp.lt.f64 	%p13, %fd156, %fd184;
	selp.b16 	%rs48, %rs40, %rs39, %p13;
	selp.f64 	%fd216, %fd184, %fd156, %p13;
	add.s16 	%rs52, %rs52, 2;
$L__BB0_9:
	and.b16  	%rs41, %rs16, 1;
	setp.eq.b16 	%p14, %rs41, 1;
	not.pred 	%p15, %p14;
	@%p15 bra 	$L__BB0_11;
	cvt.u32.u16 	%r19, %rs52;
	mul.wide.u32 	%rd15, %r19, 96;
	add.s64 	%rd17, %rd16, %rd15;
	ld.const.f64 	%fd185, [%rd17];
	sub.f64 	%fd186, %fd1, %fd185;
	ld.const.f64 	%fd187, [%rd17+8];
	bfe.u32 	%r20, %r4, 8, 8;
	cvt.u16.u32 	%rs42, %r20;
	and.b16  	%rs43, %rs42, 255;
	cvt.rn.f64.u16 	%fd188, %rs43;
	sub.f64 	%fd189, %fd188, %fd187;
	ld.const.f64 	%fd190, [%rd17+16];
	bfe.u32 	%r21, %r4, 16, 8;
	cvt.u16.u32 	%rs44, %r21;
	and.b16  	%rs45, %rs44, 255;
	cvt.rn.f64.u16 	%fd191, %rs45;
	sub.f64 	%fd192, %fd191, %fd190;
	ld.const.f64 	%fd193, [%rd17+24];
	fma.rn.f64 	%fd194, %fd186, %fd193, 0d0000000000000000;
	ld.const.f64 	%fd195, [%rd17+48];
	fma.rn.f64 	%fd196, %fd189, %fd195, %fd194;
	ld.const.f64 	%fd197, [%rd17+72];
	fma.rn.f64 	%fd198, %fd192, %fd197, %fd196;
	ld.const.f64 	%fd199, [%rd17+32];
	fma.rn.f64 	%fd200, %fd186, %fd199, 0d0000000000000000;
	ld.const.f64 	%fd201, [%rd17+56];
	fma.rn.f64 	%fd202, %fd189, %fd201, %fd200;
	ld.const.f64 	%fd203, [%rd17+80];
	fma.rn.f64 	%fd204, %fd192, %fd203, %fd202;
	ld.const.f64 	%fd205, [%rd17+40];
	fma.rn.f64 	%fd206, %fd186, %fd205, 0d0000000000000000;
	ld.const.f64 	%fd207, [%rd17+64];
	fma.rn.f64 	%fd208, %fd189, %fd207, %fd206;
	ld.const.f64 	%fd209, [%rd17+88];
	fma.rn.f64 	%fd210, %fd192, %fd209, %fd208;
	fma.rn.f64 	%fd211, %fd198, %fd186, 0d0000000000000000;
	fma.rn.f64 	%fd212, %fd204, %fd189, %fd211;
	fma.rn.f64 	%fd213, %fd210, %fd192, %fd212;
	neg.f64 	%fd214, %fd213;
	setp.lt.f64 	%p16, %fd216, %fd214;
	selp.b16 	%rs48, %rs52, %rs48, %p16;
$L__BB0_11:
	st.global.u8 	[%rd2+3], %rs48;
	add.s32 	%r22, %r22, %r2;
	setp.lt.s32 	%p17, %r22, %r8;
	@%p17 bra 	$L__BB0_3;
	bra.uni 	$L__BB0_13;
$L__BB0_12:
	mul.wide.s32 	%rd6, %r22, 4;
	add.s64 	%rd7, %rd1, %rd6;
	mov.b16 	%rs17, 0;
	st.global.u8 	[%rd7+3], %rs17;
	add.s32 	%r22, %r22, %r2;
	setp.lt.s32 	%p3, %r22, %r8;
	@%p3 bra 	$L__BB0_12;
$L__BB0_13:
	ret;

}


// ===== COMPILED SASS (sm_100) =====

	.target	sm_100

	.elftype	@"ET_EXEC"


//--------------------- .note.nv.tkinfo           --------------------------
	.section	.note.nv.tkinfo,"",@"SHT_NOTE"
	.sectionflags	@"SHF_NOTE_NV_TKINFO"
	.tkinfo
        /*0018*/ 	.word	0x00000002
        /*0030*/ 	.string	""
        /*0030*/ 	.string	"ptxas"
        /*0030*/ 	.string	"Cuda compilation tools, release 13.0, V13.0.88"
        /*0030*/ 	.string	"Build cuda_13.0.r13.0/compiler.36424714_0"
        /*0030*/ 	.string	"-arch sm_100 -m 64 "



//--------------------- .note.nv.cuinfo           --------------------------
	.section	.note.nv.cuinfo,"",@"SHT_NOTE"
	.sectionflags	@"SHF_NOTE_NV_CUINFO"
        /*0018*/ 	.short	0x0002
        /*001a*/ 	.short	0x0064
        /*001c*/ 	.short	0x0082
	.zero		2


//--------------------- .nv.info                  --------------------------
	.section	.nv.info,"",@"SHT_CUDA_INFO"
	.align	4


	//----- nvinfo : EIATTR_REGCOUNT
	.align		4
        /*0000*/ 	.byte	0x04, 0x2f
        /*0002*/ 	.short	(.L_2 - .L_1)
	.align		4
.L_1:
        /*0004*/ 	.word	index@(_Z6kernelP6uchar4is)
        /*0008*/ 	.word	0x00000025


	//----- nvinfo : EIATTR_FRAME_SIZE
	.align		4
.L_2:
        /*000c*/ 	.byte	0x04, 0x11
        /*000e*/ 	.short	(.L_4 - .L_3)
	.align		4
.L_3:
        /*0010*/ 	.word	index@(_Z6kernelP6uchar4is)
        /*0014*/ 	.word	0x00000000


	//----- nvinfo : EIATTR_MIN_STACK_SIZE
	.align		4
.L_4:
        /*0018*/ 	.byte	0x04, 0x12
        /*001a*/ 	.short	(.L_6 - .L_5)
	.align		4
.L_5:
        /*001c*/ 	.word	index@(_Z6kernelP6uchar4is)
        /*0020*/ 	.word	0x00000000
.L_6:


//--------------------- .nv.compat                --------------------------
	.section	.nv.compat,"",@"SHT_CUDA_COMPAT_INFO"
	.align	4
        /*0000*/ 	.byte	0x02, 0x09, 0x00, 0x00, 0x02, 0x02, 0x01, 0x00, 0x02, 0x05, 0x05, 0x00, 0x03, 0x07, 0x01, 0x01
        /*0010*/ 	.byte	0x02, 0x03, 0x00, 0x00, 0x02, 0x06, 0x01, 0x00, 0x04, 0x0b, 0x08, 0x00, 0x01, 0x00, 0x00, 0x00
        /*0020*/ 	.byte	0x00, 0x00, 0x00, 0x00


//--------------------- .nv.info._Z6kernelP6uchar4is --------------------------
	.section	.nv.info._Z6kernelP6uchar4is,"",@"SHT_CUDA_INFO"
	.sectionflags	@""
	.align	4


	//----- nvinfo : EIATTR_CUDA_API_VERSION
	.align		4
        /*0000*/ 	.byte	0x04, 0x37
        /*0002*/ 	.short	(.L_8 - .L_7)
.L_7:
        /*0004*/ 	.word	0x00000082


	//----- nvinfo : EIATTR_KPARAM_INFO
	.align		4
.L_8:
        /*0008*/ 	.byte	0x04, 0x17
        /*000a*/ 	.short	(.L_10 - .L_9)
.L_9:
        /*000c*/ 	.word	0x00000000
        /*0010*/ 	.short	0x0002
        /*0012*/ 	.short	0x000c
        /*0014*/ 	.byte	0x00, 0xf0, 0x09, 0x00


	//----- nvinfo : EIATTR_KPARAM_INFO
	.align		4
.L_10:
        /*0018*/ 	.byte	0x04, 0x17
        /*001a*/ 	.short	(.L_12 - .L_11)
.L_11:
        /*001c*/ 	.word	0x00000000
        /*0020*/ 	.short	0x0001
        /*0022*/ 	.short	0x0008
        /*0024*/ 	.byte	0x00, 0xf0, 0x11, 0x00


	//----- nvinfo : EIATTR_KPARAM_INFO
	.align		4
.L_12:
        /*0028*/ 	.byte	0x04, 0x17
        /*002a*/ 	.short	(.L_14 - .L_13)
.L_13:
        /*002c*/ 	.word	0x00000000
        /*0030*/ 	.short	0x0000
        /*0032*/ 	.short	0x0000
        /*0034*/ 	.byte	0x00, 0xf5, 0x21, 0x00


	//----- nvinfo : EIATTR_SPARSE_MMA_MASK
	.align		4
.L_14:
        /*0038*/ 	.byte	0x03, 0x50
        /*003a*/ 	.short	0x0000


	//----- nvinfo : EIATTR_MAXREG_COUNT
	.align		4
        /*003c*/ 	.byte	0x03, 0x1b
        /*003e*/ 	.short	0x00ff


	//----- nvinfo : EIATTR_MERCURY_ISA_VERSION
	.align		4
        /*0040*/ 	.byte	0x03, 0x5f
        /*0042*/ 	.short	0x0101


	//----- nvinfo : EIATTR_UNUSED_LOAD_BYTE_OFFSET
	.align		4
        /*0044*/ 	.byte	0x04, 0x44
        /*0046*/ 	.short	(.L_16 - .L_15)


	//   ....[0]....
.L_15:
        /*0048*/ 	.word	0x00000190
        /*004c*/ 	.word	0x00000007


	//----- nvinfo : EIATTR_VRC_CTA_INIT_COUNT
	.align		4
.L_16:
        /*0050*/ 	.byte	0x02, 0x4a
	.zero		1
	.zero		1


	//----- nvinfo : EIATTR_EXIT_INSTR_OFFSETS
	.align		4
        /*0054*/ 	.byte	0x04, 0x1c
        /*0056*/ 	.short	(.L_18 - .L_17)


	//   ....[0]....
.L_17:
        /*0058*/ 	.word	0x00000090


	//   ....[1]....
        /*005c*/ 	.word	0x00000150


	//   ....[2]....
        /*0060*/ 	.word	0x000012e0


	//----- nvinfo : EIATTR_CRS_STACK_SIZE
	.align		4
.L_18:
        /*0064*/ 	.byte	0x04, 0x1e
        /*0066*/ 	.short	(.L_20 - .L_19)
.L_19:
        /*0068*/ 	.word	0x00000000


	//----- nvinfo : EIATTR_CBANK_PARAM_SIZE
	.align		4
.L_20:
        /*006c*/ 	.byte	0x03, 0x19
        /*006e*/ 	.short	0x000e


	//----- nvinfo : EIATTR_PARAM_CBANK
	.align		4
        /*0070*/ 	.byte	0x04, 0x0a
        /*0072*/ 	.short	(.L_22 - .L_21)
	.align		4
.L_21:
        /*0074*/ 	.word	index@(.nv.constant0._Z6kernelP6uchar4is)
        /*0078*/ 	.short	0x0380
        /*007a*/ 	.short	0x000e


	//----- nvinfo : EIATTR_SW_WAR
	.align		4
.L_22:
        /*007c*/ 	.byte	0x04, 0x36
        /*007e*/ 	.short	(.L_24 - .L_23)
.L_23:
        /*0080*/ 	.word	0x00000008
.L_24:


//--------------------- .nv.callgraph             --------------------------
	.section	.nv.callgraph,"",@"SHT_CUDA_CALLGRAPH"
	.align	4
	.sectionentsize	8
	.align		4
        /*0000*/ 	.word	0x00000000
	.align		4
        /*0004*/ 	.word	0xffffffff
	.align		4
        /*0008*/ 	.word	0x00000000
	.align		4
        /*000c*/ 	.word	0xfffffffe
	.align		4
        /*0010*/ 	.word	0x00000000
	.align		4
        /*0014*/ 	.word	0xfffffffd
	.align		4
        /*0018*/ 	.word	0x00000000
	.align		4
        /*001c*/ 	.word	0xfffffffc


//--------------------- .nv.constant3             --------------------------
	.section	.nv.constant3,"a",@progbits
	.align	8
.nv.constant3:
	.type		classes_global,@object
	.size		classes_global,(.L_0 - classes_global)
classes_global:
	.zero		3072
.L_0:


//--------------------- .text._Z6kernelP6uchar4is --------------------------
	.section	.text._Z6kernelP6uchar4is,"ax",@progbits
	.align	128
        .global         _Z6kernelP6uchar4is
        .type           _Z6kernelP6uchar4is,@function
        .size           _Z6kernelP6uchar4is,(.L_x_7 - _Z6kernelP6uchar4is)
        .other          _Z6kernelP6uchar4is,@"STO_CUDA_ENTRY STV_DEFAULT"
_Z6kernelP6uchar4is:
.text._Z6kernelP6uchar4is:
[----:B------:R-:W-:Y:S01]  /*0000*/  LDC R1, c[0x0][0x37c] ;  /* 0x0000df00ff017b82 */ /* 0x000fe20000000800 */
[----:B------:R-:W0:Y:S01]  /*0010*/  S2R R0, SR_CTAID.X ;  /* 0x0000000000007919 */ /* 0x000e220000002500 */
[----:B------:R-:W0:Y:S01]  /*0020*/  LDCU UR4, c[0x0][0x360] ;  /* 0x00006c00ff0477ac */ /* 0x000e220008000800 */
[----:B------:R-:W0:Y:S01]  /*0030*/  S2R R3, SR_TID.X ;  /* 0x0000000000037919 */ /* 0x000e220000002100 */
[----:B------:R-:W1:Y:S01]  /*0040*/  LDCU UR8, c[0x0][0x388] ;  /* 0x00007100ff0877ac */ /* 0x000e620008000800 */
[----:B------:R-:W2:Y:S01]  /*0050*/  LDCU UR5, c[0x0][0x370] ;  /* 0x00006e00ff0577ac */ /* 0x000ea20008000800 */
[----:B0-----:R-:W-:Y:S01]  /*0060*/  IMAD R0, R0, UR4, R3 ;  /* 0x0000000400007c24 */ /* 0x001fe2000f8e0203 */
[----:B--2---:R-:W-:-:S04]  /*0070*/  UIMAD UR4, UR4, UR5, URZ ;  /* 0x00000005040472a4 */ /* 0x004fc8000f8e02ff */
[----:B-1----:R-:W-:-:S13]  /*0080*/  ISETP.GE.AND P0, PT, R0, UR8, PT ;  /* 0x0000000800007c0c */ /* 0x002fda000bf06270 */
[----:B------:R-:W-:Y:S05]  /*0090*/  @P0 EXIT ;  /* 0x000000000000094d */ /* 0x000fea0003800000 */
[----:B------:R-:W0:Y:S01]  /*00a0*/  LDCU.U16 UR5, c[0x0][0x38c] ;  /* 0x00007180ff0577ac */ /* 0x000e220008000400 */
[----:B------:R-:W1:Y:S01]  /*00b0*/  LDCU.64 UR6, c[0x0][0x358] ;  /* 0x00006b00ff0677ac */ /* 0x000e620008000a00 */
[----:B0-----:R-:W-:-:S04]  /*00c0*/  UPRMT UR5, UR5, 0x9910, URZ ;  /* 0x0000991005057896 */ /* 0x001fc800080000ff */
[----:B------:R-:W-:-:S09]  /*00d0*/  UISETP.GT.AND UP0, UPT, UR5, URZ, UPT ;  /* 0x000000ff0500728c */ /* 0x000fd2000bf04270 */
[----:B-1----:R-:W-:Y:S05]  /*00e0*/  BRA.U UP0, `(.L_x_0) ;  /* 0x00000001001c7547 */ /* 0x002fea000b800000 */
[----:B------:R-:W0:Y:S02]  /*00f0*/  LDC.64 R4, c[0x0][0x380] ;  /* 0x0000e000ff047b82 */ /* 0x000e240000000a00 */
.L_x_1:
[----:B0-----:R-:W-:-:S04]  /*0100*/  IMAD.WIDE R2, R0, 0x4, R4 ;  /* 0x0000000400027825 */ /* 0x001fc800078e0204 */
[----:B------:R-:W-:Y:S01]  /*0110*/  VIADD R0, R0, UR4 ;  /* 0x0000000400007c36 */ /* 0x000fe20008000000 */
[----:B------:R1:W-:Y:S04]  /*0120*/  STG.E.U8 desc[UR6][R2.64+0x3], RZ ;  /* 0x000003ff02007986 */ /* 0x0003e8000c101106 */
[----:B------:R-:W-:-:S13]  /*0130*/  ISETP.GE.AND P0, PT, R0, UR8, PT ;  /* 0x0000000800007c0c */ /* 0x000fda000bf06270 */
[----:B-1----:R-:W-:Y:S05]  /*0140*/  @!P0 BRA `(.L_x_1) ;  /* 0xfffffffc00ec8947 */ /* 0x002fea000383ffff */
[----:B------:R-:W-:Y:S05]  /*0150*/  EXIT ;  /* 0x000000000000794d */ /* 0x000fea0003800000 */
.L_x_0:
[----:B0-----:R-:W0:Y:S01]  /*0160*/  LDC.64 R2, c[0x0][0x380] ;  /* 0x0000e000ff027b82 */ /* 0x001e220000000a00 */
[----:B-1----:R-:W1:Y:S01]  /*0170*/  LDCU.64 UR10, c[0x0][0x388] ;  /* 0x00007100ff0a77ac */ /* 0x002e620008000a00 */
[----:B0-----:R-:W-:-:S05]  /*0180*/  IMAD.WIDE R8, R0, 0x4, R2 ;  /* 0x0000000400087825 */ /* 0x001fca00078e0202 */
[----:B------:R-:W2:Y:S01]  /*0190*/  LDG.E R2, desc[UR6][R8.64] ;  /* 0x0000000608027981 */ /* 0x000ea2000c1e1900 */
[----:B-1----:R-:W-:Y:S01]  /*01a0*/  ULOP3.LUT UR5, UR11, 0xffff, URZ, 0xc0, !UPT ;  /* 0x0000ffff0b057892 */ /* 0x002fe2000f8ec0ff */
[----:B------:R-:W-:Y:S01]  /*01b0*/  IMAD.MOV.U32 R3, RZ, RZ, R0 ;  /* 0x000000ffff037224 */ /* 0x000fe200078e0000 */
[----:B------:R-:W-:Y:S01]  /*01c0*/  PRMT R5, RZ, 0x7610, R5 ;  /* 0x00007610ff057816 */ /* 0x000fe20000000005 */
[----:B------:R-:W-:Y:S01]  /*01d0*/  VIADD R0, R0, UR4 ;  /* 0x0000000400007c36 */ /* 0x000fe20008000000 */
[----:B------:R-:W-:Y:S01]  /*01e0*/  UISETP.GE.U32.AND UP0, UPT, UR5, 0x4, UPT ;  /* 0x000000040500788c */ /* 0x000fe2000bf06070 */
[----:B------:R-:W-:Y:S01]  /*01f0*/  PRMT R4, RZ, 0x7610, R4 ;  /* 0x00007610ff047816 */ /* 0x000fe20000000004 */
[----:B------:R-:W-:Y:S02]  /*0200*/  IMAD.MOV.U32 R28, RZ, RZ, -0x1 ;  /* 0xffffffffff1c7424 */ /* 0x000fe400078e00ff */
[----:B------:R-:W-:Y:S01]  /*0210*/  ISETP.GE.AND P0, PT, R0, UR10, PT ;  /* 0x0000000a00007c0c */ /* 0x000fe2000bf06270 */
[----:B------:R-:W-:Y:S01]  /*0220*/  IMAD.MOV.U32 R29, RZ, RZ, -0x100001 ;  /* 0xffefffffff1d7424 */ /* 0x000fe200078e00ff */
[----:B--2---:R0:W1:Y:S03]  /*0230*/  I2F.F64.U8 R6, R2 ;  /* 0x0000000200067312 */ /* 0x0040660000001800 */
[----:B------:R-:W-:Y:S08]  /*0240*/  BRA.U !UP0, `(.L_x_2) ;  /* 0x0000000908547547 */ /* 0x000ff0000b800000 */
[C---:B------:R-:W-:Y:S01]  /*0250*/  PRMT R32, R2.reuse, 0x7771, RZ ;  /* 0x0000777102207816 */ /* 0x040fe200000000ff */
[----:B------:R-:W-:Y:S01]  /*0260*/  IMAD.MOV.U32 R34, RZ, RZ, 0xc0 ;  /* 0x000000c0ff227424 */ /* 0x000fe200078e00ff */
[----:B------:R-:W-:Y:S01]  /*0270*/  PRMT R33, R2, 0x7772, RZ ;  /* 0x0000777202217816 */ /* 0x000fe200000000ff */
[----:B------:R-:W-:Y:S01]  /*0280*/  IMAD.MOV.U32 R28, RZ, RZ, -0x1 ;  /* 0xffffffffff1c7424 */ /* 0x000fe200078e00ff */
[----:B------:R-:W-:Y:S01]  /*0290*/  PRMT R5, RZ, 0x7610, R5 ;  /* 0x00007610ff057816 */ /* 0x000fe20000000005 */
[----:B------:R-:W-:Y:S01]  /*02a0*/  IMAD.MOV.U32 R29, RZ, RZ, -0x100001 ;  /* 0xffefffffff1d7424 */ /* 0x000fe200078e00ff */
[----:B------:R-:W-:-:S07]  /*02b0*/  PRMT R4, RZ, 0x7610, R4 ;  /* 0x00007610ff047816 */ /* 0x000fce0000000004 */
.L_x_3:
[----:B------:R-:W1:Y:S01]  /*02c0*/  LDC.64 R26, c[0x3][R34+-0xc0] ;  /* 0x00ffd000221a7b82 */ /* 0x000e620000000a00 */
[----:B------:R-:W2:Y:S01]  /*02d0*/  I2F.F64.U16 R8, R32 ;  /* 0x0000002000087312 */ /* 0x000ea20000101800 */
[----:B------:R-:W3:Y:S06]  /*02e0*/  LDCU.U16 UR5, c[0x0][0x38c] ;  /* 0x00007180ff0577ac */ /* 0x000eec0008000400 */
[----:B------:R-:W4:Y:S01]  /*02f0*/  LDC.64 R14, c[0x3][R34+-0xa8] ;  /* 0x00ffd600220e7b82 */ /* 0x000f220000000a00 */
[----:B------:R-:W5:Y:S07]  /*0300*/  I2F.F64.U16 R10, R33 ;  /* 0x00000021000a7312 */ /* 0x000f6e0000101800 */
[----:B------:R-:W2:Y:S01]  /*0310*/  LDC.64 R16, c[0x3][R34+-0xb8] ;  /* 0x00ffd20022107b82 */ /* 0x000ea20000000a00 */
[----:B---3--:R-:W-:-:S07]  /*0320*/  ULOP3.LUT UR5, UR5, 0x7ffc, URZ, 0xc0, !UPT ;  /* 0x00007ffc05057892 */ /* 0x008fce000f8ec0ff */
[----:B------:R-:W3:Y:S01]  /*0330*/  LDC.64 R12, c[0x3][R34+-0x90] ;  /* 0x00ffdc00220c7b82 */ /* 0x000ee20000000a00 */
[----:B-1----:R-:W-:-:S07]  /*0340*/  DADD R26, R6, -R26 ;  /* 0x00000000061a7229 */ /* 0x002fce000000081a */
[----:B------:R-:W5:Y:S01]  /*0350*/  LDC.64 R22, c[0x3][R34+-0xb0] ;  /* 0x00ffd40022167b82 */ /* 0x000f620000000a00 */
[----:B----4-:R-:W-:-:S07]  /*0360*/  DFMA R14, R26, R14, RZ ;  /* 0x0000000e1a0e722b */ /* 0x010fce00000000ff */
[----:B------:R-:W1:Y:S01]  /*0370*/  LDC.64 R18, c[0x3][R34+-0x78] ;  /* 0x00ffe20022127b82 */ /* 0x000e620000000a00 */
[----:B--2---:R-:W-:-:S07]  /*0380*/  DADD R8, -R16, R8 ;  /* 0x0000000010087229 */ /* 0x004fce0000000108 */
[----:B------:R-:W2:Y:S01]  /*0390*/  LDC.64 R30, c[0x3][R34+-0xa0] ;  /* 0x00ffd800221e7b82 */ /* 0x000ea20000000a00 */
[----:B---3--:R-:W-:-:S07]  /*03a0*/  DFMA R12, R8, R12, R14 ;  /* 0x0000000c080c722b */ /* 0x008fce000000000e */
[----:B------:R-:W3:Y:S01]  /*03b0*/  LDC.64 R24, c[0x3][R34+-0x88] ;  /* 0x00ffde0022187b82 */ /* 0x000ee20000000a00 */
[----:B-----5:R-:W-:-:S07]  /*03c0*/  DADD R22, -R22, R10 ;  /* 0x0000000016167229 */ /* 0x020fce000000010a */
[----:B------:R-:W4:Y:S01]  /*03d0*/  LDC.64 R20, c[0x3][R34+-0x98] ;  /* 0x00ffda0022147b82 */ /* 0x000f220000000a00 */
[----:B-1----:R-:W-:-:S07]  /*03e0*/  DFMA R18, R22, R18, R12 ;  /* 0x000000121612722b */ /* 0x002fce000000000c */
[----:B------:R-:W1:Y:S01]  /*03f0*/  LDC.64 R16, c[0x3][R34+-0x70] ;  /* 0x00ffe40022107b82 */ /* 0x000e620000000a00 */
[C---:B--2---:R-:W-:Y:S02]  /*0400*/  DFMA R30, R26.reuse, R30, RZ ;  /* 0x0000001e1a1e722b */ /* 0x044fe400000000ff */
[----:B------:R-:W-:-:S05]  /*0410*/  DFMA R18, R26, R18, RZ ;  /* 0x000000121a12722b */ /* 0x000fca00000000ff */
[----:B------:R-:W2:Y:S01]  /*0420*/  LDC.64 R14, c[0x3][R34+-0x80] ;  /* 0x00ffe000220e7b82 */ /* 0x000ea20000000a00 */
[----:B---3--:R-:W-:-:S07]  /*0430*/  DFMA R24, R8, R24, R30 ;  /* 0x000000180818722b */ /* 0x008fce000000001e */
[----:B------:R-:W3:Y:S01]  /*0440*/  LDC.64 R12, c[0x3][R34+-0x68] ;  /* 0x00ffe600220c7b82 */ /* 0x000ee20000000a00 */
[----:B----4-:R-:W-:Y:S02]  /*0450*/  DFMA R20, R26, R20, RZ ;  /* 0x000000141a14722b */ /* 0x010fe400000000ff */
[----:B-1----:R-:W-:-:S05]  /*0460*/  DFMA R24, R22, R16, R24 ;  /* 0x000000101618722b */ /* 0x002fca0000000018 */
[----:B------:R-:W1:Y:S01]  /*0470*/  LDC.64 R26, c[0x3][R34+-0x30] ;  /* 0x00fff400221a7b82 */ /* 0x000e620000000a00 */
[----:B--2---:R-:W-:-:S07]  /*0480*/  DFMA R20, R8, R14, R20 ;  /* 0x0000000e0814722b */ /* 0x004fce0000000014 */
[----:B------:R-:W2:Y:S01]  /*0490*/  LDC.64 R16, c[0x3][R34+-0x60] ;  /* 0x00ffe80022107b82 */ /* 0x000ea20000000a00 */
[----:B------:R-:W-:Y:S02]  /*04a0*/  DFMA R18, R8, R24, R18 ;  /* 0x000000180812722b */ /* 0x000fe40000000012 */
[----:B---3--:R-:W-:-:S05]  /*04b0*/  DFMA R20, R22, R12, R20 ;  /* 0x0000000c1614722b */ /* 0x008fca0000000014 */
[----:B------:R-:W3:Y:S01]  /*04c0*/  LDC.64 R14, c[0x3][R34+-0x58] ;  /* 0x00ffea00220e7b82 */ /* 0x000ee20000000a00 */
[----:B------:R-:W3:Y:S02]  /*04d0*/  I2F.F64.U16 R12, R32 ;  /* 0x00000020000c7312 */ /* 0x000ee40000101800 */
[----:B------:R-:W-:-:S05]  /*04e0*/  DFMA R22, R22, R20, R18 ;  /* 0x000000141616722b */ /* 0x000fca0000000012 */
[----:B------:R-:W4:Y:S03]  /*04f0*/  LDC.64 R8, c[0x3][R34+-0x48] ;  /* 0x00ffee0022087b82 */ /* 0x000f260000000a00 */
[----:B------:R-:W-:-:S05]  /*0500*/  DSETP.GEU.AND P2, PT, R28, -R22, PT ;  /* 0x800000161c00722a */ /* 0x000fca0003f4e000 */
[----:B------:R-:W5:Y:S01]  /*0510*/  LDC.64 R30, c[0x3][R34+-0x40] ;  /* 0x00fff000221e7b82 */ /* 0x000f620000000a00 */
[----:B--2---:R-:W-:Y:S01]  /*0520*/  DADD R16, R6, -R16 ;  /* 0x0000000006107229 */ /* 0x004fe20000000810 */
[----:B------:R-:W-:-:S06]  /*0530*/  SEL R4, R5, R4, !P2 ;  /* 0x0000000405047207 */ /* 0x000fcc0005000000 */
[----:B------:R-:W2:Y:S01]  /*0540*/  LDC.64 R24, c[0x3][R34+-0x50] ;  /* 0x00ffec0022187b82 */ /* 0x000ea20000000a00 */
[----:B---3--:R-:W-:-:S07]  /*0550*/  DADD R14, R12, -R14 ;  /* 0x000000000c0e7229 */ /* 0x008fce000000080e */
[----:B------:R-:W3:Y:S01]  /*0560*/  LDC.64 R20, c[0x3][R34+-0x28] ;  /* 0x00fff60022147b82 */ /* 0x000ee20000000a00 */
[----:B----4-:R-:W-:-:S07]  /*0570*/  DFMA R8, R16, R8, RZ ;  /* 0x000000081008722b */ /* 0x010fce00000000ff */
[----:B------:R-:W4:Y:S01]  /*0580*/  LDC.64 R12, c[0x3][R34+-0x18] ;  /* 0x00fffa00220c7b82 */ /* 0x000f220000000a00 */
[----:B-1----:R-:W-:Y:S02]  /*0590*/  DFMA R26, R14, R26, R8 ;  /* 0x0000001a0e1a722b */ /* 0x002fe40000000008 */
[----:B-----5:R-:W-:-:S05]  /*05a0*/  DFMA R30, R16, R30, RZ ;  /* 0x0000001e101e722b */ /* 0x020fca00000000ff */
[----:B------:R-:W1:Y:S01]  /*05b0*/  LDC.64 R18, c[0x3][R34+-0x10] ;  /* 0x00fffc0022127b82 */ /* 0x000e620000000a00 */
[----:B--2---:R-:W-:-:S07]  /*05c0*/  DADD R24, R10, -R24 ;  /* 0x000000000a187229 */ /* 0x004fce0000000818 */
[----:B------:R-:W2:Y:S01]  /*05d0*/  LDC.64 R8, c[0x3][R34+-0x38] ;  /* 0x00fff20022087b82 */ /* 0x000ea20000000a00 */
[----:B---3--:R-:W-:Y:S01]  /*05e0*/  DFMA R20, R14, R20, R30 ;  /* 0x000000140e14722b */ /* 0x008fe2000000001e */
[----:B------:R-:W3:Y:S01]  /*05f0*/  I2F.F64.U16 R30, R32 ;  /* 0x00000020001e7312 */ /* 0x000ee20000101800 */
[----:B----4-:R-:W-:-:S05]  /*0600*/  DFMA R26, R24, R12, R26 ;  /* 0x0000000c181a722b */ /* 0x010fca000000001a */
[----:B------:R-:W4:Y:S01]  /*0610*/  LDC.64 R12, c[0x3][R34+-0x20] ;  /* 0x00fff800220c7b82 */ /* 0x000f220000000a00 */
[----:B-1----:R-:W-:Y:S02]  /*0620*/  DFMA R20, R24, R18, R20 ;  /* 0x000000121814722b */ /* 0x002fe40000000014 */
[----:B------:R-:W-:-:S05]  /*0630*/  DFMA R26, R16, R26, RZ ;  /* 0x0000001a101a722b */ /* 0x000fca00000000ff */
[----:B------:R-:W1:Y:S03]  /*0640*/  LDC.64 R18, c[0x3][R34+-0x8] ;  /* 0x00fffe0022127b82 */ /* 0x000e660000000a00 */
[----:B------:R-:W-:Y:S02]  /*0650*/  DFMA R20, R14, R20, R26 ;  /* 0x000000140e14722b */ /* 0x000fe4000000001a */
[----:B--2---:R-:W-:-:S03]  /*0660*/  DFMA R26, R16, R8, RZ ;  /* 0x00000008101a722b */ /* 0x004fc600000000ff */
[----:B------:R-:W2:Y:S05]  /*0670*/  LDC.64 R16, c[0x3][R34] ;  /* 0x00c0000022107b82 */ /* 0x000eaa0000000a00 */
[----:B----4-:R-:W-:-:S03]  /*0680*/  DFMA R12, R14, R12, R26 ;  /* 0x0000000c0e0c722b */ /* 0x010fc6000000001a */
[----:B------:R-:W3:Y:S05]  /*0690*/  LDC.64 R8, c[0x3][R34+0x8] ;  /* 0x00c0020022087b82 */ /* 0x000eea0000000a00 */
[----:B-1----:R-:W-:-:S03]  /*06a0*/  DFMA R18, R24, R18, R12 ;  /* 0x000000121812722b */ /* 0x002fc6000000000c */
[----:B------:R-:W1:Y:S05]  /*06b0*/  LDC.64 R26, c[0x3][R34+0x18] ;  /* 0x00c00600221a7b82 */ /* 0x000e6a0000000a00 */
[----:B------:R-:W-:-:S03]  /*06c0*/  DFMA R20, R24, R18, R20 ;  /* 0x000000121814722b */ /* 0x000fc60000000014 */
[----:B------:R-:W4:Y:S01]  /*06d0*/  LDC.64 R12, c[0x3][R34+0x30] ;  /* 0x00c00c00220c7b82 */ /* 0x000f220000000a00 */
[----:B--2---:R-:W-:Y:S01]  /*06e0*/  DADD R16, R6, -R16 ;  /* 0x0000000006107229 */ /* 0x004fe20000000810 */
[----:B------:R-:W2:Y:S06]  /*06f0*/  I2F.F64.U16 R18, R32 ;  /* 0x0000002000127312 */ /* 0x000eac0000101800 */
[----:B------:R-:W5:Y:S01]  /*0700*/  LDC.64 R14, c[0x3][R34+0x10] ;  /* 0x00c00400220e7b82 */ /* 0x000f620000000a00 */
[----:B---3--:R-:W-:-:S07]  /*0710*/  DADD R30, R30, -R8 ;  /* 0x000000001e1e7229 */ /* 0x008fce0000000808 */
[----:B------:R-:W3:Y:S01]  /*0720*/  LDC.64 R8, c[0x3][R34+0x48] ;  /* 0x00c0120022087b82 */ /* 0x000ee20000000a00 */
[----:B-1----:R-:W-:-:S07]  /*0730*/  DFMA R26, R16, R26, RZ ;  /* 0x0000001a101a722b */ /* 0x002fce00000000ff */
[----:B------:R-:W1:Y:S01]  /*0740*/  LDC.64 R24, c[0x3][R34+0x78] ;  /* 0x00c01e0022187b82 */ /* 0x000e620000000a00 */
[----:B----4-:R-:W-:Y:S02]  /*0750*/  DFMA R12, R30, R12, R26 ;  /* 0x0000000c1e0c722b */ /* 0x010fe4000000001a */
[----:B-----5:R-:W-:-:S05]  /*0760*/  DADD R14, R10, -R14 ;  /* 0x000000000a0e7229 */ /* 0x020fca000000080e */
[----:B------:R-:W4:Y:S03]  /*0770*/  LDC.64 R26, c[0x3][R34+0x20] ;  /* 0x00c00800221a7b82 */ /* 0x000f260000000a00 */
[----:B---3--:R-:W-:-:S05]  /*0780*/  DFMA R8, R14, R8, R12 ;  /* 0x000000080e08722b */ /* 0x008fca000000000c */
[----:B------:R-:W3:Y:S03]  /*0790*/  LDC.64 R12, c[0x3][R34+0x38] ;  /* 0x00c00e00220c7b82 */ /* 0x000ee60000000a00 */
[C---:B------:R-:W-:Y:S02]  /*07a0*/  DFMA R8, R16.reuse, R8, RZ ;  /* 0x000000081008722b */ /* 0x040fe400000000ff */
[----:B----4-:R-:W-:-:S08]  /*07b0*/  DFMA R26, R16, R26, RZ ;  /* 0x0000001a101a722b */ /* 0x010fd000000000ff */
[----:B---3--:R-:W-:Y:S02]  /*07c0*/  DFMA R12, R30, R12, R26 ;  /* 0x0000000c1e0c722b */ /* 0x008fe4000000001a */
[----:B------:R-:W3:Y:S06]  /*07d0*/  LDC.64 R26, c[0x3][R34+0x50] ;  /* 0x00c01400221a7b82 */ /* 0x000eec0000000a00 */
[----:B---3--:R-:W-:Y:S02]  /*07e0*/  DFMA R26, R14, R26, R12 ;  /* 0x0000001a0e1a722b */ /* 0x008fe4000000000c */
[----:B------:R-:W3:Y:S06]  /*07f0*/  LDC.64 R12, c[0x3][R34+0x28] ;  /* 0x00c00a00220c7b82 */ /* 0x000eec0000000a00 */
[----:B------:R-:W-:-:S02]  /*0800*/  DFMA R8, R30, R26, R8 ;  /* 0x0000001a1e08722b */ /* 0x000fc40000000008 */
[----:B------:R-:W4:Y:S01]  /*0810*/  LDC.64 R26, c[0x3][R34+0x60] ;  /* 0x00c01800221a7b82 */ /* 0x000f220000000a00 */
[----:B---3--:R-:W-:-:S07]  /*0820*/  DFMA R12, R16, R12, RZ ;  /* 0x0000000c100c722b */ /* 0x008fce00000000ff */
[----:B------:R-:W3:Y:S01]  /*0830*/  LDC.64 R16, c[0x3][R34+0x40] ;  /* 0x00c0100022107b82 */ /* 0x000ee20000000a00 */
[----:B----4-:R-:W-:-:S08]  /*0840*/  DADD R26, R6, -R26 ;  /* 0x00000000061a7229 */ /* 0x010fd0000000081a */
[----:B-1----:R-:W-:Y:S02]  /*0850*/  DFMA R24, R26, R24, RZ ;  /* 0x000000181a18722b */ /* 0x002fe400000000ff */
[----:B---3--:R-:W-:Y:S01]  /*0860*/  DFMA R16, R30, R16, R12 ;  /* 0x000000101e10722b */ /* 0x008fe2000000000c */
[----:B------:R-:W1:Y:S08]  /*0870*/  LDC.64 R12, c[0x3][R34+0x58] ;  /* 0x00c01600220c7b82 */ /* 0x000e700000000a00 */
[----:B------:R-:W3:Y:S01]  /*0880*/  LDC.64 R30, c[0x3][R34+0xa8] ;  /* 0x00c02a00221e7b82 */ /* 0x000ee20000000a00 */
[----:B-1----:R-:W-:-:S07]  /*0890*/  DFMA R12, R14, R12, R16 ;  /* 0x0000000c0e0c722b */ /* 0x002fce0000000010 */
[----:B------:R-:W2:Y:S01]  /*08a0*/  LDC.64 R16, c[0x3][R34+0x68] ;  /* 0x00c01a0022107b82 */ /* 0x000ea20000000a00 */
[----:B------:R-:W-:-:S07]  /*08b0*/  DFMA R14, R14, R12, R8 ;  /* 0x0000000c0e0e722b */ /* 0x000fce0000000008 */
[----:B------:R-:W1:Y:S01]  /*08c0*/  LDC.64 R12, c[0x3][R34+0x70] ;  /* 0x00c01c00220c7b82 */ /* 0x000e620000000a00 */
[----:B------:R-:W-:-:S07]  /*08d0*/  DADD R8, -RZ, -R22 ;  /* 0x00000000ff087229 */ /* 0x000fce0000000916 */
[----:B------:R-:W4:Y:S03]  /*08e0*/  LDC.64 R22, c[0x3][R34+0x90] ;  /* 0x00c0240022167b82 */ /* 0x000f260000000a00 */
[----:B------:R-:W-:Y:S02]  /*08f0*/  FSEL R8, R8, R28, !P2 ;  /* 0x0000001c08087208 */ /* 0x000fe40005000000 */
[----:B------:R-:W-:Y:S01]  /*0900*/  FSEL R9, R9, R29, !P2 ;  /* 0x0000001d09097208 */ /* 0x000fe20005000000 */
[----:B--2---:R-:W-:Y:S02]  /*0910*/  DADD R18, R18, -R16 ;  /* 0x0000000012127229 */ /* 0x004fe40000000810 */
[----:B------:R-:W2:Y:S03]  /*0920*/  LDC.64 R28, c[0x3][R34+0x88] ;  /* 0x00c02200221c7b82 */ /* 0x000ea60000000a00 */
[----:B------:R-:W-:-:S02]  /*0930*/  DSETP.GEU.AND P3, PT, R8, -R20, PT ;  /* 0x800000140800722a */ /* 0x000fc40003f6e000 */
[----:B------:R-:W-:Y:S02]  /*0940*/  DADD R20, -RZ, -R20 ;  /* 0x00000000ff147229 */ /* 0x000fe40000000914 */
[----:B-1----:R-:W-:Y:S01]  /*0950*/  DADD R12, R10, -R12 ;  /* 0x000000000a0c7229 */ /* 0x002fe2000000080c */
[----:B------:R-:W1:Y:S07]  /*0960*/  LDC.64 R16, c[0x3][R34+0x80] ;  /* 0x00c0200022107b82 */ /* 0x000e6e0000000a00 */
[----:B------:R-:W-:Y:S01]  /*0970*/  FSEL R8, R20, R8, !P3 ;  /* 0x0000000814087208 */ /* 0x000fe20005800000 */
[----:B----4-:R-:W-:Y:S01]  /*0980*/  DFMA R22, R18, R22, R24 ;  /* 0x000000161216722b */ /* 0x010fe20000000018 */
[----:B------:R-:W4:Y:S01]  /*0990*/  LDC.64 R10, c[0x3][R34+0x98] ;  /* 0x00c02600220a7b82 */ /* 0x000f220000000a00 */
[----:B------:R-:W-:Y:S01]  /*09a0*/  FSEL R9, R21, R9, !P3 ;  /* 0x0000000915097208 */ /* 0x000fe20005800000 */
[----:B------:R-:W-:-:S05]  /*09b0*/  @!P3 VIADD R4, R5, 0x1 ;  /* 0x000000010504b836 */ /* 0x000fca0000000000 */
[----:B---3--:R-:W-:Y:S01]  /*09c0*/  DFMA R30, R12, R30, R22 ;  /* 0x0000001e0c1e722b */ /* 0x008fe20000000016 */
[----:B------:R-:W3:Y:S01]  /*09d0*/  LDC.64 R24, c[0x3][R34+0xb0] ;  /* 0x00c02c0022187b82 */ /* 0x000ee20000000a00 */
[----:B--2---:R-:W-:Y:S02]  /*09e0*/  DFMA R28, R26, R28, RZ ;  /* 0x0000001c1a1c722b */ /* 0x004fe400000000ff */
[----:B------:R-:W-:-:S04]  /*09f0*/  DSETP.GEU.AND P4, PT, R8, -R14, PT ;  /* 0x8000000e0800722a */ /* 0x000fc80003f8e000 */
[C---:B------:R-:W-:Y:S01]  /*0a00*/  DFMA R30, R26.reuse, R30, RZ ;  /* 0x0000001e1a1e722b */ /* 0x040fe200000000ff */
[----:B------:R2:W5:Y:S01]  /*0a10*/  LDC.64 R22, c[0x3][R34+0xa0] ;  /* 0x00c0280022167b82 */ /* 0x0005620000000a00 */
[----:B-1----:R-:W-:-:S08]  /*0a20*/  DFMA R16, R26, R16, RZ ;  /* 0x000000101a10722b */ /* 0x002fd000000000ff */
[----:B----4-:R-:W-:Y:S01]  /*0a30*/  DFMA R10, R18, R10, R16 ;  /* 0x0000000a120a722b */ /* 0x010fe20000000010 */
[----:B------:R-:W-:Y:S01]  /*0a40*/  @!P4 VIADD R4, R5, 0x2 ;  /* 0x000000020504c836 */ /* 0x000fe20000000000 */
[----:B------:R2:W1:Y:S06]  /*0a50*/  LDC.64 R16, c[0x3][R34+0xb8] ;  /* 0x00c02e0022107b82 */ /* 0x00046c0000000a00 */
[----:B---3--:R-:W-:Y:S01]  /*0a60*/  DFMA R10, R12, R24, R10 ;  /* 0x000000180c0a722b */ /* 0x008fe2000000000a */
[----:B--2---:R-:W-:Y:S01]  /*0a70*/  VIADD R34, R34, 0x180 ;  /* 0x0000018022227836 */ /* 0x004fe20000000000 */
[----:B-----5:R-:W-:-:S06]  /*0a80*/  DFMA R22, R18, R22, R28 ;  /* 0x000000161216722b */ /* 0x020fcc000000001c */
[----:B------:R-:W-:Y:S02]  /*0a90*/  DFMA R10, R18, R10, R30 ;  /* 0x0000000a120a722b */ /* 0x000fe4000000001e */
[----:B------:R-:W-:Y:S02]  /*0aa0*/  DADD R18, -RZ, -R14 ;  /* 0x00000000ff127229 */ /* 0x000fe4000000090e */
[----:B-1----:R-:W-:-:S08]  /*0ab0*/  DFMA R16, R12, R16, R22 ;  /* 0x000000100c10722b */ /* 0x002fd00000000016 */
[----:B------:R-:W-:Y:S02]  /*0ac0*/  FSEL R8, R18, R8, !P4 ;  /* 0x0000000812087208 */ /* 0x000fe40006000000 */
[----:B------:R-:W-:Y:S01]  /*0ad0*/  FSEL R9, R19, R9, !P4 ;  /* 0x0000000913097208 */ /* 0x000fe20006000000 */
[----:B------:R-:W-:Y:S01]  /*0ae0*/  DFMA R10, R12, R16, R10 ;  /* 0x000000100c0a722b */ /* 0x000fe2000000000a */
[----:B------:R-:W-:-:S05]  /*0af0*/  VIADD R12, R5, 0x4 ;  /* 0x00000004050c7836 */ /* 0x000fca0000000000 */
[----:B------:R-:W-:Y:S02]  /*0b00*/  PRMT R13, R12, 0x9910, RZ ;  /* 0x000099100c0d7816 */ /* 0x000fe400000000ff */
[--C-:B------:R-:W-:Y:S02]  /*0b10*/  DSETP.GEU.AND P1, PT, R8, -R10.reuse, PT ;  /* 0x8000000a0800722a */ /* 0x100fe40003f2e000 */
[----:B------:R-:W-:Y:S01]  /*0b20*/  DADD R10, -RZ, -R10 ;  /* 0x00000000ff0a7229 */ /* 0x000fe2000000090a */
[----:B------:R-:W-:-:S09]  /*0b30*/  ISETP.NE.AND P2, PT, R13, UR5, PT ;  /* 0x000000050d007c0c */ /* 0x000fd2000bf45270 */
[----:B------:R-:W-:Y:S02]  /*0b40*/  FSEL R28, R10, R8, !P1 ;  /* 0x000000080a1c7208 */ /* 0x000fe40004800000 */
[----:B------:R-:W-:Y:S01]  /*0b50*/  @!P1 VIADD R4, R5, 0x3 ;  /* 0x0000000305049836 */ /* 0x000fe20000000000 */
[----:B------:R-:W-:Y:S02]  /*0b60*/  FSEL R29, R11, R9, !P1 ;  /* 0x000000090b1d7208 */ /* 0x000fe40004800000 */
[----:B------:R-:W-:Y:S01]  /*0b70*/  PRMT R5, R12, 0x7610, R5 ;  /* 0x000076100c057816 */ /* 0x000fe20000000005 */
[----:B------:R-:W-:Y:S06]  /*0b80*/  @P2 BRA `(.L_x_3) ;  /* 0xfffffff400cc2947 */ /* 0x000fec000383ffff */
[----:B------:R-:W-:-:S07]  /*0b90*/  IMAD.U32 R5, RZ, RZ, UR5 ;  /* 0x00000005ff057e24 */ /* 0x000fce000f8e00ff */
.L_x_2:
[----:B------:R-:W2:Y:S02]  /*0ba0*/  LDCU.U16 UR5, c[0x0][0x38c] ;  /* 0x00007180ff0577ac */ /* 0x000ea40008000400 */
[----:B--2---:R-:W-:-:S04]  /*0bb0*/  ULOP3.LUT UR9, UR5, 0x3, URZ, 0xc0, !UPT ;  /* 0x0000000305097892 */ /* 0x004fc8000f8ec0ff */
[----:B------:R-:W-:-:S09]  /*0bc0*/  UISETP.NE.AND UP0, UPT, UR9, URZ, UPT ;  /* 0x000000ff0900728c */ /* 0x000fd2000bf05270 */
[----:B------:R-:W-:Y:S05]  /*0bd0*/  BRA.U !UP0, `(.L_x_4) ;  /* 0x0000000508b07547 */ /* 0x000fea000b800000 */
[----:B------:R-:W-:Y:S02]  /*0be0*/  UISETP.NE.AND UP0, UPT, UR9, 0x1, UPT ;  /* 0x000000010900788c */ /* 0x000fe4000bf05270 */
[----:B------:R-:W-:-:S04]  /*0bf0*/  ULOP3.LUT UR5, UR5, 0x1, URZ, 0xc0, !UPT ;  /* 0x0000000105057892 */ /* 0x000fc8000f8ec0ff */
[----:B------:R-:W-:-:S03]  /*0c00*/  UISETP.NE.U32.AND UP1, UPT, UR5, 0x1, UPT ;  /* 0x000000010500788c */ /* 0x000fc6000bf25070 */
[----:B------:R-:W-:Y:S08]  /*0c10*/  BRA.U !UP0, `(.L_x_5) ;  /* 0x0000000508187547 */ /* 0x000ff0000b800000 */
[----:B------:R-:W-:Y:S01]  /*0c20*/  LOP3.LUT R34, R5, 0xffff, RZ, 0xc0, !PT ;  /* 0x0000ffff05227812 */ /* 0x000fe200078ec0ff */
[----:B------:R-:W2:Y:S04]  /*0c30*/  I2F.F64.U8 R16, R2.B1 ;  /* 0x1000000200107312 */ /* 0x000ea80000001800 */
[----:B------:R-:W-:-:S04]  /*0c40*/  IMAD R34, R34, 0x60, RZ ;  /* 0x0000006022227824 */ /* 0x000fc800078e02ff */
[----:B------:R-:W1:Y:S01]  /*0c50*/  LDC.64 R12, c[0x3][R34] ;  /* 0x00c00000220c7b82 */ /* 0x000e620000000a00 */
[----:B------:R-:W3:Y:S07]  /*0c60*/  I2F.F64.U8 R20, R2.B2 ;  /* 0x2000000200147312 */ /* 0x000eee0000001800 */
[----:B------:R-:W2:Y:S08]  /*0c70*/  LDC.64 R30, c[0x3][R34+0x8] ;  /* 0x00c00200221e7b82 */ /* 0x000eb00000000a00 */
[----:B------:R-:W4:Y:S08]  /*0c80*/  LDC.64 R14, c[0x3][R34+0x18] ;  /* 0x00c00600220e7b82 */ /* 0x000f300000000a00 */
[----:B------:R-:W5:Y:S01]  /*0c90*/  LDC.64 R10, c[0x3][R34+0x30] ;  /* 0x00c00c00220a7b82 */ /* 0x000f620000000a00 */
[----:B-1----:R-:W-:-:S07]  /*0ca0*/  DADD R12, R6, -R12 ;  /* 0x00000000060c7229 */ /* 0x002fce000000080c */
[----:B------:R-:W3:Y:S01]  /*0cb0*/  LDC.64 R24, c[0x3][R34+0x10] ;  /* 0x00c0040022187b82 */ /* 0x000ee20000000a00 */
[----:B--2---:R-:W-:-:S07]  /*0cc0*/  DADD R30, -R30, R16 ;  /* 0x000000001e1e7229 */ /* 0x004fce0000000110 */
[----:B------:R-:W1:Y:S01]  /*0cd0*/  LDC.64 R22, c[0x3][R34+0x20] ;  /* 0x00c0080022167b82 */ /* 0x000e620000000a00 */
[----:B----4-:R-:W-:-:S07]  /*0ce0*/  DFMA R14, R12, R14, RZ ;  /* 0x0000000e0c0e722b */ /* 0x010fce00000000ff */
[----:B------:R-:W2:Y:S01]  /*0cf0*/  LDC.64 R8, c[0x3][R34+0x48] ;  /* 0x00c0120022087b82 */ /* 0x000ea20000000a00 */
[----:B-----5:R-:W-:-:S07]  /*0d00*/  DFMA R10, R30, R10, R14 ;  /* 0x0000000a1e0a722b */ /* 0x020fce000000000e */
[----:B------:R-:W4:Y:S01]  /*0d10*/  LDC.64 R16, c[0x3][R34+0x28] ;  /* 0x00c00a0022107b82 */ /* 0x000f220000000a00 */
[----:B---3--:R-:W-:-:S07]  /*0d20*/  DADD R24, -R24, R20 ;  /* 0x0000000018187229 */ /* 0x008fce0000000114 */
[----:B------:R-:W3:Y:S01]  /*0d30*/  LDC.64 R18, c[0x3][R34+0x38] ;  /* 0x00c00e0022127b82 */ /* 0x000ee20000000a00 */
[----:B-1----:R-:W-:-:S07]  /*0d40*/  DFMA R22, R12, R22, RZ ;  /* 0x000000160c16722b */ /* 0x002fce00000000ff */
[----:B------:R-:W1:Y:S01]  /*0d50*/  LDC.64 R14, c[0x3][R34+0x40] ;  /* 0x00c01000220e7b82 */ /* 0x000e620000000a00 */
[----:B--2---:R-:W-:-:S07]  /*0d60*/  DFMA R8, R24, R8, R10 ;  /* 0x000000081808722b */ /* 0x004fce000000000a */
[----:B------:R-:W2:Y:S01]  /*0d70*/  LDC.64 R26, c[0x3][R34+0x50] ;  /* 0x00c01400221a7b82 */ /* 0x000ea20000000a00 */
[C---:B----4-:R-:W-:Y:S02]  /*0d80*/  DFMA R16, R12.reuse, R16, RZ ;  /* 0x000000100c10722b */ /* 0x050fe400000000ff */
[----:B------:R-:W-:-:S05]  /*0d90*/  DFMA R12, R12, R8, RZ ;  /* 0x000000080c0c722b */ /* 0x000fca00000000ff */
[----:B------:R-:W4:Y:S01]  /*0da0*/  LDC.64 R10, c[0x3][R34+0x58] ;  /* 0x00c01600220a7b82 */ /* 0x000f220000000a00 */
[----:B---3--:R-:W-:-:S07]  /*0db0*/  DFMA R18, R30, R18, R22 ;  /* 0x000000121e12722b */ /* 0x008fce0000000016 */
[----:B------:R-:W3:Y:S01]  /*0dc0*/  LDC.64 R22, c[0x3][R34+0x60] ;  /* 0x00c0180022167b82 */ /* 0x000ee20000000a00 */
[----:B-1----:R-:W-:Y:S02]  /*0dd0*/  DFMA R14, R30, R14, R16 ;  /* 0x0000000e1e0e722b */ /* 0x002fe40000000010 */
[----:B--2---:R-:W-:-:S05]  /*0de0*/  DFMA R26, R24, R26, R18 ;  /* 0x0000001a181a722b */ /* 0x004fca0000000012 */
[----:B------:R-:W1:Y:S03]  /*0df0*/  LDC.64 R16, c[0x3][R34+0x78] ;  /* 0x00c01e0022107b82 */ /* 0x000e660000000a00 */
[----:B------:R-:W-:-:S05]  /*0e00*/  DFMA R12, R30, R26, R12 ;  /* 0x0000001a1e0c722b */ /* 0x000fca000000000c */
[----:B------:R-:W2:Y:S01]  /*0e10*/  LDC.64 R8, c[0x3][R34+0x70] ;  /* 0x00c01c0022087b82 */ /* 0x000ea20000000a00 */
[----:B----4-:R-:W-:Y:S01]  /*0e20*/  DFMA R10, R24, R10, R14 ;  /* 0x0000000a180a722b */ /* 0x010fe2000000000e */
[----:B------:R-:W4:Y:S01]  /*0e30*/  I2F.F64.U8 R14, R2.B1 ;  /* 0x10000002000e7312 */ /* 0x000f220000001800 */
[----:B---3--:R-:W-:-:S05]  /*0e40*/  DADD R22, R6, -R22 ;  /* 0x0000000006167229 */ /* 0x008fca0000000816 */
[----:B------:R-:W4:Y:S01]  /*0e50*/  LDC.64 R18, c[0x3][R34+0x68] ;  /* 0x00c01a0022127b82 */ /* 0x000f220000000a00 */
[----:B------:R-:W-:-:S07]  /*0e60*/  DFMA R12, R24, R10, R12 ;  /* 0x0000000a180c722b */ /* 0x000fce000000000c */
[----:B------:R-:W3:Y:S01]  /*0e70*/  LDC.64 R30, c[0x3][R34+0x90] ;  /* 0x00c02400221e7b82 */ /* 0x000ee20000000a00 */
[----:B-1----:R-:W-:Y:S02]  /*0e80*/  DFMA R16, R22, R16, RZ ;  /* 0x000000101610722b */ /* 0x002fe400000000ff */
[----:B------:R-:W-:-:S05]  /*0e90*/  DSETP.GEU.AND P1, PT, R28, -R12, PT ;  /* 0x8000000c1c00722a */ /* 0x000fca0003f2e000 */
[----:B------:R-:W1:Y:S01]  /*0ea0*/  LDC.64 R32, c[0x3][R34+0x80] ;  /* 0x00c0200022207b82 */ /* 0x000e620000000a00 */
[----:B--2---:R-:W-:Y:S01]  /*0eb0*/  DADD R8, R20, -R8 ;  /* 0x0000000014087229 */ /* 0x004fe20000000808 */
[----:B------:R-:W-:-:S06]  /*0ec0*/  SEL R4, R5, R4, !P1 ;  /* 0x0000000405047207 */ /* 0x000fcc0004800000 */
[----:B------:R-:W2:Y:S01]  /*0ed0*/  LDC.64 R10, c[0x3][R34+0x88] ;  /* 0x00c02200220a7b82 */ /* 0x000ea20000000a00 */
[----:B----4-:R-:W-:-:S07]  /*0ee0*/  DADD R14, R14, -R18 ;  /* 0x000000000e0e7229 */ /* 0x010fce0000000812 */
[----:B------:R-:W4:Y:S01]  /*0ef0*/  LDC.64 R26, c[0x3][R34+0xa8] ;  /* 0x00c02a00221a7b82 */ /* 0x000f220000000a00 */
[----:B---3--:R-:W-:-:S07]  /*0f00*/  DFMA R30, R14, R30, R16 ;  /* 0x0000001e0e1e722b */ /* 0x008fce0000000010 */
[----:B------:R-:W3:Y:S01]  /*0f10*/  LDC.64 R24, c[0x3][R34+0x98] ;  /* 0x00c0260022187b82 */ /* 0x000ee20000000a00 */
[----:B-1----:R-:W-:-:S07]  /*0f20*/  DFMA R32, R22, R32, RZ ;  /* 0x000000201620722b */ /* 0x002fce00000000ff */
[----:B------:R-:W1:Y:S01]  /*0f30*/  LDC.64 R20, c[0x3][R34+0xa0] ;  /* 0x00c0280022147b82 */ /* 0x000e620000000a00 */
[----:B--2---:R-:W-:-:S07]  /*0f40*/  DFMA R10, R22, R10, RZ ;  /* 0x0000000a160a722b */ /* 0x004fce00000000ff */
[----:B------:R-:W2:Y:S01]  /*0f50*/  LDC.64 R18, c[0x3][R34+0xb0] ;  /* 0x00c02c0022127b82 */ /* 0x000ea20000000a00 */
[----:B----4-:R-:W-:-:S07]  /*0f60*/  DFMA R26, R8, R26, R30 ;  /* 0x0000001a081a722b */ /* 0x010fce000000001e */
[----:B------:R-:W4:Y:S01]  /*0f70*/  LDC.64 R16, c[0x3][R34+0xb8] ;  /* 0x00c02e0022107b82 */ /* 0x000f220000000a00 */
[----:B---3--:R-:W-:Y:S02]  /*0f80*/  DFMA R24, R14, R24, R32 ;  /* 0x000000180e18722b */ /* 0x008fe40000000020 */
[----:B------:R-:W-:Y:S02]  /*0f90*/  DFMA R26, R22, R26, RZ ;  /* 0x0000001a161a722b */ /* 0x000fe400000000ff */
[----:B-1----:R-:W-:-:S04]  /*0fa0*/  DFMA R10, R14, R20, R10 ;  /* 0x000000140e0a722b */ /* 0x002fc8000000000a */
[----:B--2---:R-:W-:-:S04]  /*0fb0*/  DFMA R18, R8, R18, R24 ;  /* 0x000000120812722b */ /* 0x004fc80000000018 */
[----:B----4-:R-:W-:Y:S02]  /*0fc0*/  DFMA R10, R8, R16, R10 ;  /* 0x00000010080a722b */ /* 0x010fe4000000000a */
[----:B------:R-:W-:Y:S02]  /*0fd0*/  DADD R16, -RZ, -R12 ;  /* 0x00000000ff107229 */ /* 0x000fe4000000090c */
[----:B------:R-:W-:-:S08]  /*0fe0*/  DFMA R18, R14, R18, R26 ;  /* 0x000000120e12722b */ /* 0x000fd0000000001a */
[----:B------:R-:W-:Y:S01]  /*0ff0*/  DFMA R10, R8, R10, R18 ;  /* 0x0000000a080a722b */ /* 0x000fe20000000012 */
[----:B------:R-:W-:Y:S02]  /*1000*/  FSEL R8, R16, R28, !P1 ;  /* 0x0000001c10087208 */ /* 0x000fe40004800000 */
[----:B------:R-:W-:-:S06]  /*1010*/  FSEL R9, R17, R29, !P1 ;  /* 0x0000001d11097208 */ /* 0x000fcc0004800000 */
[--C-:B------:R-:W-:Y:S02]  /*1020*/  DSETP.GEU.AND P2, PT, R8, -R10.reuse, PT ;  /* 0x8000000a0800722a */ /* 0x100fe40003f4e000 */
[----:B------:R-:W-:-:S10]  /*1030*/  DADD R10, -RZ, -R10 ;  /* 0x00000000ff0a7229 */ /* 0x000fd4000000090a */
[----:B------:R-:W-:Y:S02]  /*1040*/  FSEL R28, R10, R8, !P2 ;  /* 0x000000080a1c7208 */ /* 0x000fe40005000000 */
[----:B------:R-:W-:Y:S01]  /*1050*/  @!P2 VIADD R4, R5, 0x1 ;  /* 0x000000010504a836 */ /* 0x000fe20000000000 */
[----:B------:R-:W-:Y:S01]  /*1060*/  FSEL R29, R11, R9, !P2 ;  /* 0x000000090b1d7208 */ /* 0x000fe20005000000 */
[----:B------:R-:W-:-:S07]  /*1070*/  VIADD R5, R5, 0x2 ;  /* 0x0000000205057836 */ /* 0x000fce0000000000 */
.L_x_5:
[----:B------:R-:W-:Y:S05]  /*1080*/  BRA.U UP1, `(.L_x_4) ;  /* 0x0000000101847547 */ /* 0x000fea000b800000 */
[----:B------:R-:W-:Y:S01]  /*1090*/  LOP3.LUT R30, R5, 0xffff, RZ, 0xc0, !PT ;  /* 0x0000ffff051e7812 */ /* 0x000fe200078ec0ff */
[----:B------:R-:W2:Y:S04]  /*10a0*/  I2F.F64.U8 R12, R2.B1 ;  /* 0x10000002000c7312 */ /* 0x000ea80000001800 */
[----:B------:R-:W-:-:S04]  /*10b0*/  IMAD R30, R30, 0x60, RZ ;  /* 0x000000601e1e7824 */ /* 0x000fc800078e02ff */
[----:B------:R-:W1:Y:S01]  /*10c0*/  LDC.64 R20, c[0x3][R30] ;  /* 0x00c000001e147b82 */ /* 0x000e620000000a00 */
[----:B------:R-:W3:Y:S07]  /*10d0*/  I2F.F64.U8 R26, R2.B2 ;  /* 0x20000002001a7312 */ /* 0x000eee0000001800 */
[----:B------:R-:W2:Y:S08]  /*10e0*/  LDC.64 R8, c[0x3][R30+0x8] ;  /* 0x00c002001e087b82 */ /* 0x000eb00000000a00 */
[----:B------:R-:W4:Y:S08]  /*10f0*/  LDC.64 R10, c[0x3][R30+0x18] ;  /* 0x00c006001e0a7b82 */ /* 0x000f300000000a00 */
[----:B------:R-:W3:Y:S01]  /*1100*/  LDC.64 R16, c[0x3][R30+0x10] ;  /* 0x00c004001e107b82 */ /* 0x000ee20000000a00 */
[----:B-1----:R-:W-:-:S07]  /*1110*/  DADD R6, R6, -R20 ;  /* 0x0000000006067229 */ /* 0x002fce0000000814 */
[----:B------:R-:W1:Y:S01]  /*1120*/  LDC.64 R14, c[0x3][R30+0x30] ;  /* 0x00c00c001e0e7b82 */ /* 0x000e620000000a00 */
[----:B--2---:R-:W-:-:S07]  /*1130*/  DADD R8, R12, -R8 ;  /* 0x000000000c087229 */ /* 0x004fce0000000808 */
[----:B------:R-:W2:Y:S01]  /*1140*/  LDC.64 R18, c[0x3][R30+0x20] ;  /* 0x00c008001e127b82 */ /* 0x000ea20000000a00 */
[----:B----4-:R-:W-:-:S07]  /*1150*/  DFMA R32, R6, R10, RZ ;  /* 0x0000000a0620722b */ /* 0x010fce00000000ff */
[----:B------:R-:W4:Y:S01]  /*1160*/  LDC.64 R24, c[0x3][R30+0x48] ;  /* 0x00c012001e187b82 */ /* 0x000f220000000a00 */
[----:B---3--:R-:W-:-:S07]  /*1170*/  DADD R16, R26, -R16 ;  /* 0x000000001a107229 */ /* 0x008fce0000000810 */
[----:B------:R-:W3:Y:S01]  /*1180*/  LDC.64 R20, c[0x3][R30+0x28] ;  /* 0x00c00a001e147b82 */ /* 0x000ee20000000a00 */
[----:B-1----:R-:W-:-:S07]  /*1190*/  DFMA R14, R8, R14, R32 ;  /* 0x0000000e080e722b */ /* 0x002fce0000000020 */
[----:B------:R-:W1:Y:S01]  /*11a0*/  LDC.64 R22, c[0x3][R30+0x38] ;  /* 0x00c00e001e167b82 */ /* 0x000e620000000a00 */
[----:B--2---:R-:W-:-:S07]  /*11b0*/  DFMA R18, R6, R18, RZ ;  /* 0x000000120612722b */ /* 0x004fce00000000ff */
[----:B------:R-:W2:Y:S01]  /*11c0*/  LDC.64 R12, c[0x3][R30+0x40] ;  /* 0x00c010001e0c7b82 */ /* 0x000ea20000000a00 */
[----:B----4-:R-:W-:-:S07]  /*11d0*/  DFMA R14, R16, R24, R14 ;  /* 0x00000018100e722b */ /* 0x010fce000000000e */
[----:B------:R-:W4:Y:S01]  /*11e0*/  LDC.64 R10, c[0x3][R30+0x50] ;  /* 0x00c014001e0a7b82 */ /* 0x000f220000000a00 */
[C---:B---3--:R-:W-:Y:S02]  /*11f0*/  DFMA R20, R6.reuse, R20, RZ ;  /* 0x000000140614722b */ /* 0x048fe400000000ff */
[----:B------:R-:W-:-:S05]  /*1200*/  DFMA R14, R6, R14, RZ ;  /* 0x0000000e060e722b */ /* 0x000fca00000000ff */
[----:B------:R-:W3:Y:S01]  /*1210*/  LDC.64 R26, c[0x3][R30+0x58] ;  /* 0x00c016001e1a7b82 */ /* 0x000ee20000000a00 */
[C---:B-1----:R-:W-:Y:S02]  /*1220*/  DFMA R18, R8.reuse, R22, R18 ;  /* 0x000000160812722b */ /* 0x042fe40000000012 */
[----:B--2---:R-:W-:-:S06]  /*1230*/  DFMA R12, R8, R12, R20 ;  /* 0x0000000c080c722b */ /* 0x004fcc0000000014 */
[C---:B----4-:R-:W-:Y:S02]  /*1240*/  DFMA R10, R16.reuse, R10, R18 ;  /* 0x0000000a100a722b */ /* 0x050fe40000000012 */
[----:B---3--:R-:W-:-:S06]  /*1250*/  DFMA R12, R16, R26, R12 ;  /* 0x0000001a100c722b */ /* 0x008fcc000000000c */
[----:B------:R-:W-:-:S08]  /*1260*/  DFMA R10, R8, R10, R14 ;  /* 0x0000000a080a722b */ /* 0x000fd0000000000e */
[----:B------:R-:W-:-:S08]  /*1270*/  DFMA R10, R16, R12, R10 ;  /* 0x0000000c100a722b */ /* 0x000fd0000000000a */
[----:B------:R-:W-:-:S06]  /*1280*/  DSETP.GEU.AND P1, PT, R28, -R10, PT ;  /* 0x8000000a1c00722a */ /* 0x000fcc0003f2e000 */
[----:B------:R-:W-:-:S08]  /*1290*/  SEL R4, R5, R4, !P1 ;  /* 0x0000000405047207 */ /* 0x000fd00004800000 */
.L_x_4:
[----:B-1----:R-:W1:Y:S02]  /*12a0*/  LDC.64 R6, c[0x0][0x380] ;  /* 0x0000e000ff067b82 */ /* 0x002e640000000a00 */
[----:B-1----:R-:W-:-:S05]  /*12b0*/  IMAD.WIDE R6, R3, 0x4, R6 ;  /* 0x0000000403067825 */ /* 0x002fca00078e0206 */
[----:B------:R1:W-:Y:S01]  /*12c0*/  STG.E.U8 desc[UR6][R6.64+0x3], R4 ;  /* 0x0000030406007986 */ /* 0x0003e2000c101106 */
[----:B------:R-:W-:Y:S05]  /*12d0*/  @!P0 BRA `(.L_x_0) ;  /* 0xffffffec00a08947 */ /* 0x000fea000383ffff */
[----:B------:R-:W-:Y:S05]  /*12e0*/  EXIT ;  /* 0x000000000000794d */ /* 0x000fea0003800000 */
.L_x_6:
[----:B------:R-:W-:-:S00]  /*12f0*/  BRA `(.L_x_6) ;  /* 0xfffffffc00fc7947 */ /* 0x000fc0000383ffff */
[----:B------:R-:W-:-:S00]  /*1300*/  NOP ;  /* 0x0000000000007918 */ /* 0x000fc00000000000 */
[----:B------:R-:W-:-:S00]  /*1310*/  NOP ;  /* 0x0000000000007918 */ /* 0x000fc00000000000 */
[----:B------:R-:W-:-:S00]  /*1320*/  NOP ;  /* 0x0000000000007918 */ /* 0x000fc00000000000 */
[----:B------:R-:W-:-:S00]  /*1330*/  NOP ;  /* 0x0000000000007918 */ /* 0x000fc00000000000 */
[----:B------:R-:W-:-:S00]  /*1340*/  NOP ;  /* 0x0000000000007918 */ /* 0x000fc00000000000 */
[----:B------:R-:W-:-:S00]  /*1350*/  NOP ;  /* 0x0000000000007918 */ /* 0x000fc00000000000 */
[----:B------:R-:W-:-:S00]  /*1360*/  NOP ;  /* 0x0000000000007918 */ /* 0x000fc00000000000 */
[----:B------:R-:W-:-:S00]  /*1370*/  NOP ;  /* 0x0000000000007918 */ /* 0x000fc00000000000 */
.L_x_7:


//--------------------- .nv.shared.reserved.0     --------------------------
	.section	.nv.shared.reserved.0,"aw",@nobits
	.weak		__nv_reservedSMEM_offset_0_alias
	.size		__nv_reservedSMEM_offset_0_alias, 0, 64
	.other		__nv_reservedSMEM_offset_0_alias,@"STO_CUDA_RESERVED_SHARED STV_DEFAULT"
__nv_reservedSMEM_offset_0_alias:
	.zero		0
	.zero		64


//--------------------- .nv.constant0._Z6kernelP6uchar4is --------------------------
	.section	.nv.constant0._Z6kernelP6uchar4is,"a",@progbits
	.sectionflags	@""
	.align	4
.nv.constant0._Z6kernelP6uchar4is:
	.zero		910


//--------------------- SYMBOLS --------------------------

	.type		.nv.reservedSmem.offset0,@object
	.size		.nv.reservedSmem.offset0,0x4
